//
// Generated by NVIDIA NVVM Compiler
//
// Compiler Build ID: CL-36424714
// Cuda compilation tools, release 13.0, V13.0.88
// Based on NVVM 20.0.0
//

.version 9.0
.target sm_100
.address_size 64

	// .globl	_Z14strided_kernelPfii

.visible .entry _Z14strided_kernelPfii(
	.param .u64 .ptr .align 1 _Z14strided_kernelPfii_param_0,
	.param .u32 _Z14strided_kernelPfii_param_1,
	.param .u32 _Z14strided_kernelPfii_param_2
)
{
	.reg .pred 	%p<2>;
	.reg .b32 	%r<8>;
	.reg .b32 	%f<3>;
	.reg .b64 	%rd<5>;

	ld.param.u64 	%rd1, [_Z14strided_kernelPfii_param_0];
	ld.param.u32 	%r2, [_Z14strided_kernelPfii_param_1];
	ld.param.u32 	%r3, [_Z14strided_kernelPfii_param_2];
	mov.u32 	%r4, %ctaid.x;
	mov.u32 	%r5, %ntid.x;
	mov.u32 	%r6, %tid.x;
	mad.lo.s32 	%r7, %r4, %r5, %r6;
	mul.lo.s32 	%r1, %r3, %r7;
	setp.ge.s32 	%p1, %r1, %r2;
	@%p1 bra 	$L__BB0_2;
	cvta.to.global.u64 	%rd2, %rd1;
	mul.wide.s32 	%rd3, %r1, 4;
	add.s64 	%rd4, %rd2, %rd3;
	ld.global.f32 	%f1, [%rd4];
	add.f32 	%f2, %f1, %f1;
	st.global.f32 	[%rd4], %f2;
$L__BB0_2:
	ret;

}


// ===== COMPILED SASS (sm_100) =====

	.target	sm_100

	.elftype	@"ET_EXEC"


//--------------------- .note.nv.tkinfo           --------------------------
	.section	.note.nv.tkinfo,"",@"SHT_NOTE"
	.sectionflags	@"SHF_NOTE_NV_TKINFO"
	.tkinfo
        /*0018*/ 	.word	0x00000002
        /*0030*/ 	.string	""
        /*0030*/ 	.string	"ptxas"
        /*0030*/ 	.string	"Cuda compilation tools, release 13.0, V13.0.88"
        /*0030*/ 	.string	"Build cuda_13.0.r13.0/compiler.36424714_0"
        /*0030*/ 	.string	"-arch sm_100 -m 64 "



//--------------------- .note.nv.cuinfo           --------------------------
	.section	.note.nv.cuinfo,"",@"SHT_NOTE"
	.sectionflags	@"SHF_NOTE_NV_CUINFO"
        /*0018*/ 	.short	0x0002
        /*001a*/ 	.short	0x0064
        /*001c*/ 	.short	0x0082
	.zero		2


//--------------------- .nv.info                  --------------------------
	.section	.nv.info,"",@"SHT_CUDA_INFO"
	.align	4


	//----- nvinfo : EIATTR_REGCOUNT
	.align		4
        /*0000*/ 	.byte	0x04, 0x2f
        /*0002*/ 	.short	(.L_1 - .L_0)
	.align		4
.L_0:
        /*0004*/ 	.word	index@(_Z14strided_kernelPfii)
        /*0008*/ 	.word	0x00000008


	//----- nvinfo : EIATTR_FRAME_SIZE
	.align		4
.L_1:
        /*000c*/ 	.byte	0x04, 0x11
        /*000e*/ 	.short	(.L_3 - .L_2)
	.align		4
.L_2:
        /*0010*/ 	.word	index@(_Z14strided_kernelPfii)
        /*0014*/ 	.word	0x00000000


	//----- nvinfo : EIATTR_MIN_STACK_SIZE
	.align		4
.L_3:
        /*0018*/ 	.byte	0x04, 0x12
        /*001a*/ 	.short	(.L_5 - .L_4)
	.align		4
.L_4:
        /*001c*/ 	.word	index@(_Z14strided_kernelPfii)
        /*0020*/ 	.word	0x00000000
.L_5:


//--------------------- .nv.compat                --------------------------
	.section	.nv.compat,"",@"SHT_CUDA_COMPAT_INFO"
	.align	4
        /*0000*/ 	.byte	0x02, 0x09, 0x00, 0x00, 0x02, 0x02, 0x01, 0x00, 0x02, 0x05, 0x05, 0x00, 0x03, 0x07, 0x01, 0x01
        /*0010*/ 	.byte	0x02, 0x03, 0x00, 0x00, 0x02, 0x06, 0x01, 0x00, 0x04, 0x0b, 0x08, 0x00, 0x09, 0x00, 0x00, 0x00
        /*0020*/ 	.byte	0x00, 0x00, 0x00, 0x00


//--------------------- .nv.info._Z14strided_kernelPfii --------------------------
	.section	.nv.info._Z14strided_kernelPfii,"",@"SHT_CUDA_INFO"
	.sectionflags	@""
	.align	4


	//----- nvinfo : EIATTR_CUDA_API_VERSION
	.align		4
        /*0000*/ 	.byte	0x04, 0x37
        /*0002*/ 	.short	(.L_7 - .L_6)
.L_6:
        /*0004*/ 	.word	0x00000082


	//----- nvinfo : EIATTR_KPARAM_INFO
	.align		4
.L_7:
        /*0008*/ 	.byte	0x04, 0x17
        /*000a*/ 	.short	(.L_9 - .L_8)
.L_8:
        /*000c*/ 	.word	0x00000000
        /*0010*/ 	.short	0x0002
        /*0012*/ 	.short	0x000c
        /*0014*/ 	.byte	0x00, 0xf0, 0x11, 0x00


	//----- nvinfo : EIATTR_KPARAM_INFO
	.align		4
.L_9:
        /*0018*/ 	.byte	0x04, 0x17
        /*001a*/ 	.short	(.L_11 - .L_10)
.L_10:
        /*001c*/ 	.word	0x00000000
        /*0020*/ 	.short	0x0001
        /*0022*/ 	.short	0x0008
        /*0024*/ 	.byte	0x00, 0xf0, 0x11, 0x00


	//----- nvinfo : EIATTR_KPARAM_INFO
	.align		4
.L_11:
        /*0028*/ 	.byte	0x04, 0x17
        /*002a*/ 	.short	(.L_13 - .L_12)
.L_12:
        /*002c*/ 	.word	0x00000000
        /*0030*/ 	.short	0x0000
        /*0032*/ 	.short	0x0000
        /*0034*/ 	.byte	0x00, 0xf5, 0x21, 0x00


	//----- nvinfo : EIATTR_SPARSE_MMA_MASK
	.align		4
.L_13:
        /*0038*/ 	.byte	0x03, 0x50
        /*003a*/ 	.short	0x0000


	//----- nvinfo : EIATTR_MAXREG_COUNT
	.align		4
        /*003c*/ 	.byte	0x03, 0x1b
        /*003e*/ 	.short	0x00ff


	//----- nvinfo : EIATTR_MERCURY_ISA_VERSION
	.align		4
        /*0040*/ 	.byte	0x03, 0x5f
        /*0042*/ 	.short	0x0101


	//----- nvinfo : EIATTR_VRC_CTA_INIT_COUNT
	.align		4
        /*0044*/ 	.byte	0x02, 0x4a
	.zero		1
	.zero		1


	//----- nvinfo : EIATTR_EXIT_INSTR_OFFSETS
	.align		4
        /*0048*/ 	.byte	0x04, 0x1c
        /*004a*/ 	.short	(.L_15 - .L_14)


	//   ....[0]....
.L_14:
        /*004c*/ 	.word	0x00000080


	//   ....[1]....
        /*0050*/ 	.word	0x000000f0


	//----- nvinfo : EIATTR_CBANK_PARAM_SIZE
	.align		4
.L_15:
        /*0054*/ 	.byte	0x03, 0x19
        /*0056*/ 	.short	0x0010


	//----- nvinfo : EIATTR_PARAM_CBANK
	.align		4
        /*0058*/ 	.byte	0x04, 0x0a
        /*005a*/ 	.short	(.L_17 - .L_16)
	.align		4
.L_16:
        /*005c*/ 	.word	index@(.nv.constant0._Z14strided_kernelPfii)
        /*0060*/ 	.short	0x0380
        /*0062*/ 	.short	0x0010


	//----- nvinfo : EIATTR_SW_WAR
	.align		4
.L_17:
        /*0064*/ 	.byte	0x04, 0x36
        /*0066*/ 	.short	(.L_19 - .L_18)
.L_18:
        /*0068*/ 	.word	0x00000008
.L_19:


//--------------------- .nv.callgraph             --------------------------
	.section	.nv.callgraph,"",@"SHT_CUDA_CALLGRAPH"
	.align	4
	.sectionentsize	8
	.align		4
        /*0000*/ 	.word	0x00000000
	.align		4
        /*0004*/ 	.word	0xffffffff
	.align		4
        /*0008*/ 	.word	0x00000000
	.align		4
        /*000c*/ 	.word	0xfffffffe
	.align		4
        /*0010*/ 	.word	0x00000000
	.align		4
        /*0014*/ 	.word	0xfffffffd
	.align		4
        /*0018*/ 	.word	0x00000000
	.align		4
        /*001c*/ 	.word	0xfffffffc


//--------------------- .text._Z14strided_kernelPfii --------------------------
	.section	.text._Z14strided_kernelPfii,"ax",@progbits
	.align	128
        .global         _Z14strided_kernelPfii
        .type           _Z14strided_kernelPfii,@function
        .size           _Z14strided_kernelPfii,(.L_x_1 - _Z14strided_kernelPfii)
        .other          _Z14strided_kernelPfii,@"STO_CUDA_ENTRY STV_DEFAULT"
_Z14strided_kernelPfii:
.text._Z14strided_kernelPfii:
[----:B------:R-:W-:Y:S01]  /*0000*/  LDC R1, c[0x0][0x37c] ;  /* 0x0000df00ff017b82 */ /* 0x000fe20000000800 */
[----:B------:R-:W0:Y:S07]  /*0010*/  S2R R3, SR_TID.X ;  /* 0x0000000000037919 */ /* 0x000e2e0000002100 */
[----:B------:R-:W0:Y:S01]  /*0020*/  S2UR UR4, SR_CTAID.X ;  /* 0x00000000000479c3 */ /* 0x000e220000002500 */
[----:B------:R-:W1:Y:S07]  /*0030*/  LDCU.64 UR6, c[0x0][0x388] ;  /* 0x00007100ff0677ac */ /* 0x000e6e0008000a00 */
[----:B------:R-:W0:Y:S02]  /*0040*/  LDC R0, c[0x0][0x360] ;  /* 0x0000d800ff007b82 */ /* 0x000e240000000800 */
[----:B0-----:R-:W-:-:S04]  /*0050*/  IMAD R0, R0, UR4, R3 ;  /* 0x0000000400007c24 */ /* 0x001fc8000f8e0203 */
[----:B-1----:R-:W-:-:S05]  /*0060*/  IMAD R5, R0, UR7, RZ ;  /* 0x0000000700057c24 */ /* 0x002fca000f8e02ff */
[----:B------:R-:W-:-:S13]  /*0070*/  ISETP.GE.AND P0, PT, R5, UR6, PT ;  /* 0x0000000605007c0c */ /* 0x000fda000bf06270 */
[----:B------:R-:W-:Y:S05]  /*0080*/  @P0 EXIT ;  /* 0x000000000000094d */ /* 0x000fea0003800000 */
[----:B------:R-:W0:Y:S01]  /*0090*/  LDC.64 R2, c[0x0][0x380] ;  /* 0x0000e000ff027b82 */ /* 0x000e220000000a00 */
[----:B------:R-:W1:Y:S01]  /*00a0*/  LDCU.64 UR4, c[0x0][0x358] ;  /* 0x00006b00ff0477ac */ /* 0x000e620008000a00 */
[----:B0-----:R-:W-:-:S05]  /*00b0*/  IMAD.WIDE R2, R5, 0x4, R2 ;  /* 0x0000000405027825 */ /* 0x001fca00078e0202 */
[----:B-1----:R-:W2:Y:S02]  /*00c0*/  LDG.E R0, desc[UR4][R2.64] ;  /* 0x0000000402007981 */ /* 0x002ea4000c1e1900 */
[----:B--2---:R-:W-:-:S05]  /*00d0*/  FADD R5, R0, R0 ;  /* 0x0000000000057221 */ /* 0x004fca0000000000 */
[----:B------:R-:W-:Y:S01]  /*00e0*/  STG.E desc[UR4][R2.64], R5 ;  /* 0x0000000502007986 */ /* 0x000fe2000c101904 */
[----:B------:R-:W-:Y:S05]  /*00f0*/  EXIT ;  /* 0x000000000000794d */ /* 0x000fea0003800000 */
.L_x_0:
[----:B------:R-:W-:-:S00]  /*0100*/  BRA `(.L_x_0) ;  /* 0xfffffffc00fc7947 */ /* 0x000fc0000383ffff */
[----:B------:R-:W-:-:S00]  /*0110*/  NOP ;  /* 0x0000000000007918 */ /* 0x000fc00000000000 */
        /* <DEDUP_REMOVED lines=14> */
.L_x_1:


//--------------------- .nv.shared.reserved.0     --------------------------
	.section	.nv.shared.reserved.0,"aw",@nobits
	.weak		__nv_reservedSMEM_offset_0_alias
	.size		__nv_reservedSMEM_offset_0_alias, 0, 64
	.other		__nv_reservedSMEM_offset_0_alias,@"STO_CUDA_RESERVED_SHARED STV_DEFAULT"
__nv_reservedSMEM_offset_0_alias:
	.zero		0
	.zero		64


//--------------------- .nv.constant0._Z14strided_kernelPfii --------------------------
	.section	.nv.constant0._Z14strided_kernelPfii,"a",@progbits
	.sectionflags	@""
	.align	4
.nv.constant0._Z14strided_kernelPfii:
	.zero		912


//--------------------- SYMBOLS --------------------------

	.type		.nv.reservedSmem.offset0,@object
	.size		.nv.reservedSmem.offset0,0x4
